//
// Generated by NVIDIA NVVM Compiler
//
// Compiler Build ID: CL-36424714
// Cuda compilation tools, release 13.0, V13.0.88
// Based on NVVM 20.0.0
//

.version 9.0
.target sm_100
.address_size 64

	// .globl	_Z3fooPf
.extern .func  (.param .b32 func_retval0) vprintf
(
	.param .b64 vprintf_param_0,
	.param .b64 vprintf_param_1
)
;
.global .align 1 .b8 $str[4] = {37, 102, 10};

.visible .entry _Z3fooPf(
	.param .u64 .ptr .align 1 _Z3fooPf_param_0
)
{
	.local .align 8 .b8 	__local_depot0[8];
	.reg .b64 	%SP;
	.reg .b64 	%SPL;
	.reg .pred 	%p<2>;
	.reg .b32 	%r<8>;
	.reg .b32 	%f<2>;
	.reg .b64 	%rd<7>;
	.reg .b64 	%fd<2>;

	mov.u64 	%SPL, __local_depot0;
	cvta.local.u64 	%SP, %SPL;
	ld.param.u64 	%rd1, [_Z3fooPf_param_0];
	mov.u32 	%r1, %ntid.x;
	mov.u32 	%r2, %ctaid.x;
	mul.lo.s32 	%r3, %r1, %r2;
	mov.u32 	%r4, %tid.x;
	neg.s32 	%r5, %r4;
	setp.ne.s32 	%p1, %r3, %r5;
	@%p1 bra 	$L__BB0_2;
	add.u64 	%rd2, %SP, 0;
	add.u64 	%rd3, %SPL, 0;
	cvta.to.global.u64 	%rd4, %rd1;
	ld.global.f32 	%f1, [%rd4];
	cvt.f64.f32 	%fd1, %f1;
	st.local.f64 	[%rd3], %fd1;
	mov.u64 	%rd5, $str;
	cvta.global.u64 	%rd6, %rd5;
	{ // callseq 0, 0
	.param .b64 param0;
	st.param.b64 	[param0], %rd6;
	.param .b64 param1;
	st.param.b64 	[param1], %rd2;
	.param .b32 retval0;
	call.uni (retval0), 
	vprintf, 
	(
	param0, 
	param1
	);
	ld.param.b32 	%r6, [retval0];
	} // callseq 0
$L__BB0_2:
	ret;

}


// ===== COMPILED SASS (sm_100) =====

	.target	sm_100

	.elftype	@"ET_EXEC"


//--------------------- .note.nv.tkinfo           --------------------------
	.section	.note.nv.tkinfo,"",@"SHT_NOTE"
	.sectionflags	@"SHF_NOTE_NV_TKINFO"
	.tkinfo
        /*0018*/ 	.word	0x00000002
        /*0030*/ 	.string	""
        /*0030*/ 	.string	"ptxas"
        /*0030*/ 	.string	"Cuda compilation tools, release 13.0, V13.0.88"
        /*0030*/ 	.string	"Build cuda_13.0.r13.0/compiler.36424714_0"
        /*0030*/ 	.string	"-arch sm_100 -m 64 "



//--------------------- .note.nv.cuinfo           --------------------------
	.section	.note.nv.cuinfo,"",@"SHT_NOTE"
	.sectionflags	@"SHF_NOTE_NV_CUINFO"
        /*0018*/ 	.short	0x0002
        /*001a*/ 	.short	0x0064
        /*001c*/ 	.short	0x0082
	.zero		2


//--------------------- .nv.info                  --------------------------
	.section	.nv.info,"",@"SHT_CUDA_INFO"
	.align	4


	//----- nvinfo : EIATTR_REGCOUNT
	.align		4
        /*0000*/ 	.byte	0x04, 0x2f
        /*0002*/ 	.short	(.L_2 - .L_1)
	.align		4
.L_1:
        /*0004*/ 	.word	index@(_Z3fooPf)
        /*0008*/ 	.word	0x00000018


	//----- nvinfo : EIATTR_FRAME_SIZE
	.align		4
.L_2:
        /*000c*/ 	.byte	0x04, 0x11
        /*000e*/ 	.short	(.L_4 - .L_3)
	.align		4
.L_3:
        /*0010*/ 	.word	index@(_Z3fooPf)
        /*0014*/ 	.word	0x00000008


	//----- nvinfo : EIATTR_MIN_STACK_SIZE
	.align		4
.L_4:
        /*0018*/ 	.byte	0x04, 0x12
        /*001a*/ 	.short	(.L_6 - .L_5)
	.align		4
.L_5:
        /*001c*/ 	.word	index@(_Z3fooPf)
        /*0020*/ 	.word	0x00000008
.L_6:


//--------------------- .nv.compat                --------------------------
	.section	.nv.compat,"",@"SHT_CUDA_COMPAT_INFO"
	.align	4
        /*0000*/ 	.byte	0x02, 0x09, 0x00, 0x00, 0x02, 0x02, 0x01, 0x00, 0x02, 0x05, 0x05, 0x00, 0x03, 0x07, 0x01, 0x01
        /*0010*/ 	.byte	0x02, 0x03, 0x00, 0x00, 0x02, 0x06, 0x01, 0x00, 0x04, 0x0b, 0x08, 0x00, 0x09, 0x00, 0x00, 0x00
        /*0020*/ 	.byte	0x00, 0x00, 0x00, 0x00


//--------------------- .nv.info._Z3fooPf         --------------------------
	.section	.nv.info._Z3fooPf,"",@"SHT_CUDA_INFO"
	.sectionflags	@""
	.align	4


	//----- nvinfo : EIATTR_CUDA_API_VERSION
	.align		4
        /*0000*/ 	.byte	0x04, 0x37
        /*0002*/ 	.short	(.L_8 - .L_7)
.L_7:
        /*0004*/ 	.word	0x00000082


	//----- nvinfo : EIATTR_KPARAM_INFO
	.align		4
.L_8:
        /*0008*/ 	.byte	0x04, 0x17
        /*000a*/ 	.short	(.L_10 - .L_9)
.L_9:
        /*000c*/ 	.word	0x00000000
        /*0010*/ 	.short	0x0000
        /*0012*/ 	.short	0x0000
        /*0014*/ 	.byte	0x00, 0xf5, 0x21, 0x00


	//----- nvinfo : EIATTR_SPARSE_MMA_MASK
	.align		4
.L_10:
        /*0018*/ 	.byte	0x03, 0x50
        /*001a*/ 	.short	0x0000


	//----- nvinfo : EIATTR_MAXREG_COUNT
	.align		4
        /*001c*/ 	.byte	0x03, 0x1b
        /*001e*/ 	.short	0x00ff


	//----- nvinfo : EIATTR_EXTERNS
	.align		4
        /*0020*/ 	.byte	0x04, 0x0f
        /*0022*/ 	.short	(.L_12 - .L_11)


	//   ....[0]....
	.align		4
.L_11:
        /*0024*/ 	.word	index@(vprintf)


	//----- nvinfo : EIATTR_MERCURY_ISA_VERSION
	.align		4
.L_12:
        /*0028*/ 	.byte	0x03, 0x5f
        /*002a*/ 	.short	0x0101


	//----- nvinfo : EIATTR_VRC_CTA_INIT_COUNT
	.align		4
        /*002c*/ 	.byte	0x02, 0x4a
	.zero		1
	.zero		1


	//----- nvinfo : EIATTR_SYSCALL_OFFSETS
	.align		4
        /*0030*/ 	.byte	0x04, 0x46
        /*0032*/ 	.short	(.L_14 - .L_13)


	//   ....[0]....
.L_13:
        /*0034*/ 	.word	0x00000180


	//----- nvinfo : EIATTR_EXIT_INSTR_OFFSETS
	.align		4
.L_14:
        /*0038*/ 	.byte	0x04, 0x1c
        /*003a*/ 	.short	(.L_16 - .L_15)


	//   ....[0]....
.L_15:
        /*003c*/ 	.word	0x000000c0


	//   ....[1]....
        /*0040*/ 	.word	0x00000190


	//----- nvinfo : EIATTR_CRS_STACK_SIZE
	.align		4
.L_16:
        /*0044*/ 	.byte	0x04, 0x1e
        /*0046*/ 	.short	(.L_18 - .L_17)
.L_17:
        /*0048*/ 	.word	0x00000000


	//----- nvinfo : EIATTR_CBANK_PARAM_SIZE
	.align		4
.L_18:
        /*004c*/ 	.byte	0x03, 0x19
        /*004e*/ 	.short	0x0008


	//----- nvinfo : EIATTR_PARAM_CBANK
	.align		4
        /*0050*/ 	.byte	0x04, 0x0a
        /*0052*/ 	.short	(.L_20 - .L_19)
	.align		4
.L_19:
        /*0054*/ 	.word	index@(.nv.constant0._Z3fooPf)
        /*0058*/ 	.short	0x0380
        /*005a*/ 	.short	0x0008


	//----- nvinfo : EIATTR_SW_WAR
	.align		4
.L_20:
        /*005c*/ 	.byte	0x04, 0x36
        /*005e*/ 	.short	(.L_22 - .L_21)
.L_21:
        /*0060*/ 	.word	0x00000008
.L_22:


//--------------------- .nv.callgraph             --------------------------
	.section	.nv.callgraph,"",@"SHT_CUDA_CALLGRAPH"
	.align	4
	.sectionentsize	8
	.align		4
        /*0000*/ 	.word	0x00000000
	.align		4
        /*0004*/ 	.word	0xffffffff
	.align		4
        /*0008*/ 	.word	index@(_Z3fooPf)
	.align		4
        /*000c*/ 	.word	index@(vprintf)
	.align		4
        /*0010*/ 	.word	0x00000000
	.align		4
        /*0014*/ 	.word	0xfffffffe
	.align		4
        /*0018*/ 	.word	0x00000000
	.align		4
        /*001c*/ 	.word	0xfffffffd
	.align		4
        /*0020*/ 	.word	0x00000000
	.align		4
        /*0024*/ 	.word	0xfffffffc


//--------------------- .nv.constant4             --------------------------
	.section	.nv.constant4,"a",@progbits
	.align	8
	.align		8
.nv.constant4:
        /*0000*/ 	.dword	vprintf
	.align		8
        /*0008*/ 	.dword	$str


//--------------------- .text._Z3fooPf            --------------------------
	.section	.text._Z3fooPf,"ax",@progbits
	.align	128
        .global         _Z3fooPf
        .type           _Z3fooPf,@function
        .size           _Z3fooPf,(.L_x_2 - _Z3fooPf)
        .other          _Z3fooPf,@"STO_CUDA_ENTRY STV_DEFAULT"
_Z3fooPf:
.text._Z3fooPf:
[----:B------:R-:W0:Y:S01]  /*0000*/  LDC R1, c[0x0][0x37c] ;  /* 0x0000df00ff017b82 */ /* 0x000e220000000800 */
[----:B------:R-:W1:Y:S07]  /*0010*/  S2R R0, SR_TID.X ;  /* 0x0000000000007919 */ /* 0x000e6e0000002100 */
[----:B------:R-:W2:Y:S01]  /*0020*/  S2UR UR5, SR_CTAID.X ;  /* 0x00000000000579c3 */ /* 0x000ea20000002500 */
[----:B------:R-:W3:Y:S01]  /*0030*/  LDCU UR7, c[0x0][0x2fc] ;  /* 0x00005f80ff0777ac */ /* 0x000ee20008000800 */
[----:B0-----:R-:W-:Y:S01]  /*0040*/  VIADD R1, R1, 0xfffffff8 ;  /* 0xfffffff801017836 */ /* 0x001fe20000000000 */
[----:B------:R-:W2:Y:S01]  /*0050*/  LDCU UR4, c[0x0][0x360] ;  /* 0x00006c00ff0477ac */ /* 0x000ea20008000800 */
[----:B------:R-:W0:Y:S01]  /*0060*/  LDCU UR6, c[0x0][0x2f8] ;  /* 0x00005f00ff0677ac */ /* 0x000e220008000800 */
[----:B--2---:R-:W-:-:S02]  /*0070*/  UIMAD UR4, UR4, UR5, URZ ;  /* 0x00000005040472a4 */ /* 0x004fc4000f8e02ff */
[----:B0-----:R-:W-:Y:S01]  /*0080*/  IADD3 R6, P1, PT, R1, UR6, RZ ;  /* 0x0000000601067c10 */ /* 0x001fe2000ff3e0ff */
[----:B-1----:R-:W-:-:S03]  /*0090*/  IMAD.MOV R0, RZ, RZ, -R0 ;  /* 0x000000ffff007224 */ /* 0x002fc600078e0a00 */
[----:B---3--:R-:W-:Y:S02]  /*00a0*/  IADD3.X R7, PT, PT, RZ, UR7, RZ, P1, !PT ;  /* 0x00000007ff077c10 */ /* 0x008fe40008ffe4ff */
[----:B------:R-:W-:-:S13]  /*00b0*/  ISETP.NE.AND P0, PT, R0, UR4, PT ;  /* 0x0000000400007c0c */ /* 0x000fda000bf05270 */
[----:B------:R-:W-:Y:S05]  /*00c0*/  @P0 EXIT ;  /* 0x000000000000094d */ /* 0x000fea0003800000 */
[----:B------:R-:W0:Y:S01]  /*00d0*/  LDC.64 R2, c[0x0][0x380] ;  /* 0x0000e000ff027b82 */ /* 0x000e220000000a00 */
[----:B------:R-:W0:Y:S02]  /*00e0*/  LDCU.64 UR4, c[0x0][0x358] ;  /* 0x00006b00ff0477ac */ /* 0x000e240008000a00 */
[----:B0-----:R-:W2:Y:S01]  /*00f0*/  LDG.E R2, desc[UR4][R2.64] ;  /* 0x0000000402027981 */ /* 0x001ea2000c1e1900 */
[----:B------:R-:W-:Y:S01]  /*0100*/  MOV R0, 0x0 ;  /* 0x0000000000007802 */ /* 0x000fe20000000f00 */
[----:B------:R-:W0:Y:S03]  /*0110*/  LDCU.64 UR4, c[0x4][0x8] ;  /* 0x01000100ff0477ac */ /* 0x000e260008000a00 */
[----:B------:R1:W3:Y:S01]  /*0120*/  LDC.64 R10, c[0x4][R0] ;  /* 0x01000000000a7b82 */ /* 0x0002e20000000a00 */
[----:B0-----:R-:W-:Y:S01]  /*0130*/  IMAD.U32 R4, RZ, RZ, UR4 ;  /* 0x00000004ff047e24 */ /* 0x001fe2000f8e00ff */
[----:B------:R-:W-:Y:S01]  /*0140*/  MOV R5, UR5 ;  /* 0x0000000500057c02 */ /* 0x000fe20008000f00 */
[----:B--2---:R-:W0:Y:S02]  /*0150*/  F2F.F64.F32 R8, R2 ;  /* 0x0000000200087310 */ /* 0x004e240000201800 */
[----:B0--3--:R1:W-:Y:S04]  /*0160*/  STL.64 [R1], R8 ;  /* 0x0000000801007387 */ /* 0x0093e80000100a00 */
[----:B------:R-:W-:-:S07]  /*0170*/  LEPC R20, `(.L_x_0) ;  /* 0x000000001014794e */ /* 0x000fce0000000000 */
[----:B-1----:R-:W-:Y:S05]  /*0180*/  CALL.ABS.NOINC R10 ;  /* 0x000000000a007343 */ /* 0x002fea0003c00000 */
.L_x_0:
[----:B------:R-:W-:Y:S05]  /*0190*/  EXIT ;  /* 0x000000000000794d */ /* 0x000fea0003800000 */
.L_x_1:
[----:B------:R-:W-:-:S00]  /*01a0*/  BRA `(.L_x_1) ;  /* 0xfffffffc00fc7947 */ /* 0x000fc0000383ffff */
[----:B------:R-:W-:-:S00]  /*01b0*/  NOP ;  /* 0x0000000000007918 */ /* 0x000fc00000000000 */
        /* <DEDUP_REMOVED lines=12> */
.L_x_2:


//--------------------- .nv.global.init           --------------------------
	.section	.nv.global.init,"aw",@progbits
.nv.global.init:
	.type		$str,@object
	.size		$str,(.L_0 - $str)
$str:
        /*0000*/ 	.byte	0x25, 0x66, 0x0a, 0x00
.L_0:


//--------------------- .nv.shared.reserved.0     --------------------------
	.section	.nv.shared.reserved.0,"aw",@nobits
	.weak		__nv_reservedSMEM_offset_0_alias
	.size		__nv_reservedSMEM_offset_0_alias, 0, 64
	.other		__nv_reservedSMEM_offset_0_alias,@"STO_CUDA_RESERVED_SHARED STV_DEFAULT"
__nv_reservedSMEM_offset_0_alias:
	.zero		0
	.zero		64


//--------------------- .nv.constant0._Z3fooPf    --------------------------
	.section	.nv.constant0._Z3fooPf,"a",@progbits
	.sectionflags	@""
	.align	4
.nv.constant0._Z3fooPf:
	.zero		904


//--------------------- SYMBOLS --------------------------

	.type		.nv.reservedSmem.offset0,@object
	.size		.nv.reservedSmem.offset0,0x4
	.type		vprintf,@function
